//
// Generated by NVIDIA NVVM Compiler
//
// Compiler Build ID: CL-36424714
// Cuda compilation tools, release 13.0, V13.0.88
// Based on NVVM 20.0.0
//

.version 9.0
.target sm_100
.address_size 64

	// .globl	_Z7prescanPfS_i
.extern .shared .align 16 .b8 temp[];

.visible .entry _Z7prescanPfS_i(
	.param .u64 .ptr .align 1 _Z7prescanPfS_i_param_0,
	.param .u64 .ptr .align 1 _Z7prescanPfS_i_param_1,
	.param .u32 _Z7prescanPfS_i_param_2
)
{
	.reg .pred 	%p<8>;
	.reg .b32 	%r<42>;
	.reg .b32 	%f<11>;
	.reg .b64 	%rd<9>;

	ld.param.u64 	%rd1, [_Z7prescanPfS_i_param_0];
	ld.param.u64 	%rd2, [_Z7prescanPfS_i_param_1];
	ld.param.u32 	%r15, [_Z7prescanPfS_i_param_2];
	cvta.to.global.u64 	%rd3, %rd2;
	mov.u32 	%r1, %tid.x;
	shl.b32 	%r2, %r1, 1;
	mul.wide.u32 	%rd4, %r2, 4;
	add.s64 	%rd5, %rd3, %rd4;
	ld.global.f32 	%f1, [%rd5];
	shl.b32 	%r17, %r1, 3;
	mov.u32 	%r18, temp;
	add.s32 	%r3, %r18, %r17;
	or.b32  	%r4, %r2, 1;
	ld.global.f32 	%f2, [%rd5+4];
	st.shared.v2.f32 	[%r3], {%f1, %f2};
	bar.sync 	0;
	shr.s32 	%r37, %r15, 1;
	setp.lt.s32 	%p1, %r37, 1;
	mov.b32 	%r39, 1;
	@%p1 bra 	$L__BB0_5;
	mov.b32 	%r39, 1;
$L__BB0_2:
	setp.ge.s32 	%p2, %r1, %r37;
	@%p2 bra 	$L__BB0_4;
	mul.lo.s32 	%r20, %r39, %r4;
	shl.b32 	%r21, %r20, 2;
	add.s32 	%r23, %r18, %r21;
	ld.shared.f32 	%f3, [%r23+-4];
	shl.b32 	%r24, %r39, 2;
	add.s32 	%r25, %r23, %r24;
	ld.shared.f32 	%f4, [%r25+-4];
	add.f32 	%f5, %f3, %f4;
	st.shared.f32 	[%r25+-4], %f5;
$L__BB0_4:
	shl.b32 	%r39, %r39, 1;
	bar.sync 	0;
	shr.u32 	%r9, %r37, 1;
	setp.gt.u32 	%p3, %r37, 1;
	mov.u32 	%r37, %r9;
	@%p3 bra 	$L__BB0_2;
$L__BB0_5:
	setp.ne.s32 	%p4, %r1, 0;
	@%p4 bra 	$L__BB0_7;
	shl.b32 	%r26, %r15, 2;
	add.s32 	%r28, %r18, %r26;
	mov.b32 	%r29, 0;
	st.shared.u32 	[%r28+-4], %r29;
$L__BB0_7:
	setp.lt.s32 	%p5, %r15, 2;
	@%p5 bra 	$L__BB0_12;
	mov.b32 	%r40, 1;
$L__BB0_9:
	shr.u32 	%r39, %r39, 1;
	bar.sync 	0;
	setp.ge.u32 	%p6, %r1, %r40;
	@%p6 bra 	$L__BB0_11;
	mul.lo.s32 	%r31, %r39, %r4;
	shl.b32 	%r32, %r31, 2;
	add.s32 	%r34, %r18, %r32;
	ld.shared.f32 	%f6, [%r34+-4];
	shl.b32 	%r35, %r39, 2;
	add.s32 	%r36, %r34, %r35;
	ld.shared.f32 	%f7, [%r36+-4];
	st.shared.f32 	[%r34+-4], %f7;
	add.f32 	%f8, %f6, %f7;
	st.shared.f32 	[%r36+-4], %f8;
$L__BB0_11:
	shl.b32 	%r40, %r40, 1;
	setp.lt.s32 	%p7, %r40, %r15;
	@%p7 bra 	$L__BB0_9;
$L__BB0_12:
	cvta.to.global.u64 	%rd6, %rd1;
	bar.sync 	0;
	ld.shared.v2.f32 	{%f9, %f10}, [%r3];
	add.s64 	%rd8, %rd6, %rd4;
	st.global.f32 	[%rd8], %f9;
	st.global.f32 	[%rd8+4], %f10;
	ret;

}


// ===== COMPILED SASS (sm_100) =====

	.target	sm_100

	.elftype	@"ET_EXEC"


//--------------------- .note.nv.tkinfo           --------------------------
	.section	.note.nv.tkinfo,"",@"SHT_NOTE"
	.sectionflags	@"SHF_NOTE_NV_TKINFO"
	.tkinfo
        /*0018*/ 	.word	0x00000002
        /*0030*/ 	.string	""
        /*0030*/ 	.string	"ptxas"
        /*0030*/ 	.string	"Cuda compilation tools, release 13.0, V13.0.88"
        /*0030*/ 	.string	"Build cuda_13.0.r13.0/compiler.36424714_0"
        /*0030*/ 	.string	"-arch sm_100 -m 64 "



//--------------------- .note.nv.cuinfo           --------------------------
	.section	.note.nv.cuinfo,"",@"SHT_NOTE"
	.sectionflags	@"SHF_NOTE_NV_CUINFO"
        /*0018*/ 	.short	0x0002
        /*001a*/ 	.short	0x0064
        /*001c*/ 	.short	0x0082
	.zero		2


//--------------------- .nv.info                  --------------------------
	.section	.nv.info,"",@"SHT_CUDA_INFO"
	.align	4


	//----- nvinfo : EIATTR_REGCOUNT
	.align		4
        /*0000*/ 	.byte	0x04, 0x2f
        /*0002*/ 	.short	(.L_1 - .L_0)
	.align		4
.L_0:
        /*0004*/ 	.word	index@(_Z7prescanPfS_i)
        /*0008*/ 	.word	0x0000000d


	//----- nvinfo : EIATTR_FRAME_SIZE
	.align		4
.L_1:
        /*000c*/ 	.byte	0x04, 0x11
        /*000e*/ 	.short	(.L_3 - .L_2)
	.align		4
.L_2:
        /*0010*/ 	.word	index@(_Z7prescanPfS_i)
        /*0014*/ 	.word	0x00000000


	//----- nvinfo : EIATTR_MIN_STACK_SIZE
	.align		4
.L_3:
        /*0018*/ 	.byte	0x04, 0x12
        /*001a*/ 	.short	(.L_5 - .L_4)
	.align		4
.L_4:
        /*001c*/ 	.word	index@(_Z7prescanPfS_i)
        /*0020*/ 	.word	0x00000000
.L_5:


//--------------------- .nv.compat                --------------------------
	.section	.nv.compat,"",@"SHT_CUDA_COMPAT_INFO"
	.align	4
        /*0000*/ 	.byte	0x02, 0x09, 0x00, 0x00, 0x02, 0x02, 0x01, 0x00, 0x02, 0x05, 0x05, 0x00, 0x03, 0x07, 0x01, 0x01
        /*0010*/ 	.byte	0x02, 0x03, 0x00, 0x00, 0x02, 0x06, 0x01, 0x00, 0x04, 0x0b, 0x08, 0x00, 0x09, 0x00, 0x00, 0x00
        /*0020*/ 	.byte	0x00, 0x00, 0x00, 0x00


//--------------------- .nv.info._Z7prescanPfS_i  --------------------------
	.section	.nv.info._Z7prescanPfS_i,"",@"SHT_CUDA_INFO"
	.sectionflags	@""
	.align	4


	//----- nvinfo : EIATTR_CUDA_API_VERSION
	.align		4
        /*0000*/ 	.byte	0x04, 0x37
        /*0002*/ 	.short	(.L_7 - .L_6)
.L_6:
        /*0004*/ 	.word	0x00000082


	//----- nvinfo : EIATTR_KPARAM_INFO
	.align		4
.L_7:
        /*0008*/ 	.byte	0x04, 0x17
        /*000a*/ 	.short	(.L_9 - .L_8)
.L_8:
        /*000c*/ 	.word	0x00000000
        /*0010*/ 	.short	0x0002
        /*0012*/ 	.short	0x0010
        /*0014*/ 	.byte	0x00, 0xf0, 0x11, 0x00


	//----- nvinfo : EIATTR_KPARAM_INFO
	.align		4
.L_9:
        /*0018*/ 	.byte	0x04, 0x17
        /*001a*/ 	.short	(.L_11 - .L_10)
.L_10:
        /*001c*/ 	.word	0x00000000
        /*0020*/ 	.short	0x0001
        /*0022*/ 	.short	0x0008
        /*0024*/ 	.byte	0x00, 0xf5, 0x21, 0x00


	//----- nvinfo : EIATTR_KPARAM_INFO
	.align		4
.L_11:
        /*0028*/ 	.byte	0x04, 0x17
        /*002a*/ 	.short	(.L_13 - .L_12)
.L_12:
        /*002c*/ 	.word	0x00000000
        /*0030*/ 	.short	0x0000
        /*0032*/ 	.short	0x0000
        /*0034*/ 	.byte	0x00, 0xf5, 0x21, 0x00


	//----- nvinfo : EIATTR_SPARSE_MMA_MASK
	.align		4
.L_13:
        /*0038*/ 	.byte	0x03, 0x50
        /*003a*/ 	.short	0x0000


	//----- nvinfo : EIATTR_MAXREG_COUNT
	.align		4
        /*003c*/ 	.byte	0x03, 0x1b
        /*003e*/ 	.short	0x00ff


	//----- nvinfo : EIATTR_NUM_BARRIERS
	.align		4
        /*0040*/ 	.byte	0x02, 0x4c
        /*0042*/ 	.byte	0x01
	.zero		1


	//----- nvinfo : EIATTR_MERCURY_ISA_VERSION
	.align		4
        /*0044*/ 	.byte	0x03, 0x5f
        /*0046*/ 	.short	0x0101


	//----- nvinfo : EIATTR_VRC_CTA_INIT_COUNT
	.align		4
        /*0048*/ 	.byte	0x02, 0x4a
	.zero		1
	.zero		1


	//----- nvinfo : EIATTR_EXIT_INSTR_OFFSETS
	.align		4
        /*004c*/ 	.byte	0x04, 0x1c
        /*004e*/ 	.short	(.L_15 - .L_14)


	//   ....[0]....
.L_14:
        /*0050*/ 	.word	0x000003f0


	//----- nvinfo : EIATTR_CBANK_PARAM_SIZE
	.align		4
.L_15:
        /*0054*/ 	.byte	0x03, 0x19
        /*0056*/ 	.short	0x0014


	//----- nvinfo : EIATTR_PARAM_CBANK
	.align		4
        /*0058*/ 	.byte	0x04, 0x0a
        /*005a*/ 	.short	(.L_17 - .L_16)
	.align		4
.L_16:
        /*005c*/ 	.word	index@(.nv.constant0._Z7prescanPfS_i)
        /*0060*/ 	.short	0x0380
        /*0062*/ 	.short	0x0014


	//----- nvinfo : EIATTR_SW_WAR
	.align		4
.L_17:
        /*0064*/ 	.byte	0x04, 0x36
        /*0066*/ 	.short	(.L_19 - .L_18)
.L_18:
        /*0068*/ 	.word	0x00000008
.L_19:


//--------------------- .nv.callgraph             --------------------------
	.section	.nv.callgraph,"",@"SHT_CUDA_CALLGRAPH"
	.align	4
	.sectionentsize	8
	.align		4
        /*0000*/ 	.word	0x00000000
	.align		4
        /*0004*/ 	.word	0xffffffff
	.align		4
        /*0008*/ 	.word	0x00000000
	.align		4
        /*000c*/ 	.word	0xfffffffe
	.align		4
        /*0010*/ 	.word	0x00000000
	.align		4
        /*0014*/ 	.word	0xfffffffd
	.align		4
        /*0018*/ 	.word	0x00000000
	.align		4
        /*001c*/ 	.word	0xfffffffc


//--------------------- .text._Z7prescanPfS_i     --------------------------
	.section	.text._Z7prescanPfS_i,"ax",@progbits
	.align	128
        .global         _Z7prescanPfS_i
        .type           _Z7prescanPfS_i,@function
        .size           _Z7prescanPfS_i,(.L_x_5 - _Z7prescanPfS_i)
        .other          _Z7prescanPfS_i,@"STO_CUDA_ENTRY STV_DEFAULT"
_Z7prescanPfS_i:
.text._Z7prescanPfS_i:
[----:B------:R-:W-:Y:S01]  /*0000*/  LDC R1, c[0x0][0x37c] ;  /* 0x0000df00ff017b82 */ /* 0x000fe20000000800 */
[----:B------:R-:W0:Y:S07]  /*0010*/  S2R R10, SR_TID.X ;  /* 0x00000000000a7919 */ /* 0x000e2e0000002100 */
[----:B------:R-:W1:Y:S01]  /*0020*/  LDC.64 R2, c[0x0][0x388] ;  /* 0x0000e200ff027b82 */ /* 0x000e620000000a00 */
[----:B------:R-:W2:Y:S01]  /*0030*/  LDCU.64 UR8, c[0x0][0x358] ;  /* 0x00006b00ff0877ac */ /* 0x000ea20008000a00 */
[----:B------:R-:W3:Y:S06]  /*0040*/  LDCU UR6, c[0x0][0x390] ;  /* 0x00007200ff0677ac */ /* 0x000eec0008000800 */
[----:B------:R-:W4:Y:S08]  /*0050*/  S2UR UR5, SR_CgaCtaId ;  /* 0x00000000000579c3 */ /* 0x000f300000008800 */
[----:B------:R-:W5:Y:S01]  /*0060*/  LDC R8, c[0x0][0x390] ;  /* 0x0000e400ff087b82 */ /* 0x000f620000000800 */
[----:B0-----:R-:W-:-:S04]  /*0070*/  IMAD.SHL.U32 R5, R10, 0x2, RZ ;  /* 0x000000020a057824 */ /* 0x001fc800078e00ff */
[----:B-1----:R-:W-:-:S05]  /*0080*/  IMAD.WIDE.U32 R2, R5, 0x4, R2 ;  /* 0x0000000405027825 */ /* 0x002fca00078e0002 */
[----:B--2---:R-:W2:Y:S04]  /*0090*/  LDG.E R6, desc[UR8][R2.64] ;  /* 0x0000000802067981 */ /* 0x004ea8000c1e1900 */
[----:B------:R0:W2:Y:S01]  /*00a0*/  LDG.E R7, desc[UR8][R2.64+0x4] ;  /* 0x0000040802077981 */ /* 0x0000a2000c1e1900 */
[----:B------:R-:W-:Y:S01]  /*00b0*/  UMOV UR4, 0x400 ;  /* 0x0000040000047882 */ /* 0x000fe20000000000 */
[----:B------:R-:W-:Y:S01]  /*00c0*/  ISETP.NE.AND P1, PT, R10, RZ, PT ;  /* 0x000000ff0a00720c */ /* 0x000fe20003f25270 */
[----:B----4-:R-:W-:Y:S01]  /*00d0*/  ULEA UR4, UR5, UR4, 0x18 ;  /* 0x0000000405047291 */ /* 0x010fe2000f8ec0ff */
[----:B-----5:R-:W-:Y:S01]  /*00e0*/  ISETP.GE.AND P2, PT, R8, 0x2, PT ;  /* 0x000000020800780c */ /* 0x020fe20003f46270 */
[----:B---3--:R-:W-:-:S04]  /*00f0*/  USHF.R.S32.HI UR5, URZ, 0x1, UR6 ;  /* 0x00000001ff057899 */ /* 0x008fc80008011406 */
[----:B------:R-:W-:Y:S01]  /*0100*/  LEA R0, R10, UR4, 0x3 ;  /* 0x000000040a007c11 */ /* 0x000fe2000f8e18ff */
[----:B------:R-:W-:Y:S01]  /*0110*/  UISETP.GE.AND UP0, UPT, UR5, 0x1, UPT ;  /* 0x000000010500788c */ /* 0x000fe2000bf06270 */
[----:B0-----:R-:W-:Y:S01]  /*0120*/  IMAD.MOV.U32 R3, RZ, RZ, 0x1 ;  /* 0x00000001ff037424 */ /* 0x001fe200078e00ff */
[----:B------:R-:W-:Y:S02]  /*0130*/  IADD3 R2, PT, PT, R5, 0x1, RZ ;  /* 0x0000000105027810 */ /* 0x000fe40007ffe0ff */
[----:B--2---:R0:W-:Y:S01]  /*0140*/  STS.64 [R0], R6 ;  /* 0x0000000600007388 */ /* 0x0041e20000000a00 */
[----:B------:R-:W-:Y:S06]  /*0150*/  BAR.SYNC.DEFER_BLOCKING 0x0 ;  /* 0x0000000000007b1d */ /* 0x000fec0000010000 */
[----:B------:R-:W-:Y:S05]  /*0160*/  BRA.U !UP0, `(.L_x_0) ;  /* 0x00000001083c7547 */ /* 0x000fea000b800000 */
[----:B------:R-:W-:-:S07]  /*0170*/  IMAD.MOV.U32 R3, RZ, RZ, 0x1 ;  /* 0x00000001ff037424 */ /* 0x000fce00078e00ff */
.L_x_1:
[----:B------:R-:W-:Y:S01]  /*0180*/  ISETP.GE.AND P0, PT, R10, UR5, PT ;  /* 0x000000050a007c0c */ /* 0x000fe2000bf06270 */
[----:B------:R-:W-:Y:S02]  /*0190*/  UISETP.GT.U32.AND UP0, UPT, UR5, 0x1, UPT ;  /* 0x000000010500788c */ /* 0x000fe4000bf04070 */
[----:B------:R-:W-:-:S07]  /*01a0*/  USHF.R.U32.HI UR6, URZ, 0x1, UR5 ;  /* 0x00000001ff067899 */ /* 0x000fce0008011605 */
[----:B------:R-:W-:-:S03]  /*01b0*/  UMOV UR5, UR6 ;  /* 0x0000000600057c82 */ /* 0x000fc60008000000 */
[----:B------:R-:W-:-:S05]  /*01c0*/  @!P0 IMAD R4, R2, R3, RZ ;  /* 0x0000000302048224 */ /* 0x000fca00078e02ff */
[----:B------:R-:W-:-:S04]  /*01d0*/  @!P0 LEA R4, R4, UR4, 0x2 ;  /* 0x0000000404048c11 */ /* 0x000fc8000f8e10ff */
[C---:B01----:R-:W-:Y:S01]  /*01e0*/  @!P0 LEA R6, R3.reuse, R4, 0x2 ;  /* 0x0000000403068211 */ /* 0x043fe200078e10ff */
[----:B------:R-:W-:Y:S01]  /*01f0*/  IMAD.SHL.U32 R3, R3, 0x2, RZ ;  /* 0x0000000203037824 */ /* 0x000fe200078e00ff */
[----:B------:R-:W-:Y:S04]  /*0200*/  @!P0 LDS R4, [R4+-0x4] ;  /* 0xfffffc0004048984 */ /* 0x000fe80000000800 */
[----:B------:R-:W0:Y:S02]  /*0210*/  @!P0 LDS R7, [R6+-0x4] ;  /* 0xfffffc0006078984 */ /* 0x000e240000000800 */
[----:B0-----:R-:W-:-:S05]  /*0220*/  @!P0 FADD R7, R4, R7 ;  /* 0x0000000704078221 */ /* 0x001fca0000000000 */
[----:B------:R1:W-:Y:S01]  /*0230*/  @!P0 STS [R6+-0x4], R7 ;  /* 0xfffffc0706008388 */ /* 0x0003e20000000800 */
[----:B------:R-:W-:Y:S06]  /*0240*/  BAR.SYNC.DEFER_BLOCKING 0x0 ;  /* 0x0000000000007b1d */ /* 0x000fec0000010000 */
[----:B------:R-:W-:Y:S05]  /*0250*/  BRA.U UP0, `(.L_x_1) ;  /* 0xfffffffd00c87547 */ /* 0x000fea000b83ffff */
.L_x_0:
[----:B------:R-:W-:-:S05]  /*0260*/  @!P1 LEA R4, R8, UR4, 0x2 ;  /* 0x0000000408049c11 */ /* 0x000fca000f8e10ff */
[----:B------:R2:W-:Y:S01]  /*0270*/  @!P1 STS [R4+-0x4], RZ ;  /* 0xfffffcff04009388 */ /* 0x0005e20000000800 */
[----:B------:R-:W-:Y:S05]  /*0280*/  @!P2 BRA `(.L_x_2) ;  /* 0x000000000040a947 */ /* 0x000fea0003800000 */
[----:B------:R-:W3:Y:S01]  /*0290*/  LDCU UR6, c[0x0][0x390] ;  /* 0x00007200ff0677ac */ /* 0x000ee20008000800 */
[----:B------:R-:W-:-:S05]  /*02a0*/  UMOV UR5, 0x1 ;  /* 0x0000000100057882 */ /* 0x000fca0000000000 */
.L_x_3:
[----:B------:R-:W-:Y:S01]  /*02b0*/  BAR.SYNC.DEFER_BLOCKING 0x0 ;  /* 0x0000000000007b1d */ /* 0x000fe20000010000 */
[----:B------:R-:W-:Y:S01]  /*02c0*/  ISETP.GE.U32.AND P0, PT, R10, UR5, PT ;  /* 0x000000050a007c0c */ /* 0x000fe2000bf06070 */
[----:B------:R-:W-:Y:S01]  /*02d0*/  USHF.L.U32 UR5, UR5, 0x1, URZ ;  /* 0x0000000105057899 */ /* 0x000fe200080006ff */
[----:B------:R-:W-:-:S03]  /*02e0*/  SHF.R.U32.HI R3, RZ, 0x1, R3 ;  /* 0x00000001ff037819 */ /* 0x000fc60000011603 */
[----:B---3--:R-:W-:-:S08]  /*02f0*/  UISETP.GE.AND UP0, UPT, UR5, UR6, UPT ;  /* 0x000000060500728c */ /* 0x008fd0000bf06270 */
[----:B--2-4-:R-:W-:-:S05]  /*0300*/  @!P0 IMAD R4, R2, R3, RZ ;  /* 0x0000000302048224 */ /* 0x014fca00078e02ff */
[----:B------:R-:W-:-:S04]  /*0310*/  @!P0 LEA R4, R4, UR4, 0x2 ;  /* 0x0000000404048c11 */ /* 0x000fc8000f8e10ff */
[----:B01----:R-:W-:Y:S01]  /*0320*/  @!P0 LEA R7, R3, R4, 0x2 ;  /* 0x0000000403078211 */ /* 0x003fe200078e10ff */
[----:B------:R-:W-:Y:S04]  /*0330*/  @!P0 LDS R6, [R4+-0x4] ;  /* 0xfffffc0004068984 */ /* 0x000fe80000000800 */
[----:B------:R-:W0:Y:S02]  /*0340*/  @!P0 LDS R9, [R7+-0x4] ;  /* 0xfffffc0007098984 */ /* 0x000e240000000800 */
[----:B0-----:R-:W-:Y:S02]  /*0350*/  @!P0 FADD R6, R6, R9 ;  /* 0x0000000906068221 */ /* 0x001fe40000000000 */
[----:B------:R4:W-:Y:S04]  /*0360*/  @!P0 STS [R4+-0x4], R9 ;  /* 0xfffffc0904008388 */ /* 0x0009e80000000800 */
[----:B------:R4:W-:Y:S01]  /*0370*/  @!P0 STS [R7+-0x4], R6 ;  /* 0xfffffc0607008388 */ /* 0x0009e20000000800 */
[----:B------:R-:W-:Y:S05]  /*0380*/  BRA.U !UP0, `(.L_x_3) ;  /* 0xfffffffd08c87547 */ /* 0x000fea000b83ffff */
.L_x_2:
[----:B------:R-:W-:Y:S08]  /*0390*/  BAR.SYNC.DEFER_BLOCKING 0x0 ;  /* 0x0000000000007b1d */ /* 0x000ff00000010000 */
[----:B------:R-:W3:Y:S01]  /*03a0*/  LDC.64 R2, c[0x0][0x380] ;  /* 0x0000e000ff027b82 */ /* 0x000ee20000000a00 */
[----:B01--4-:R-:W0:Y:S01]  /*03b0*/  LDS.64 R6, [R0] ;  /* 0x0000000000067984 */ /* 0x013e220000000a00 */
[----:B---3--:R-:W-:-:S05]  /*03c0*/  IMAD.WIDE.U32 R2, R5, 0x4, R2 ;  /* 0x0000000405027825 */ /* 0x008fca00078e0002 */
[----:B0-----:R-:W-:Y:S04]  /*03d0*/  STG.E desc[UR8][R2.64], R6 ;  /* 0x0000000602007986 */ /* 0x001fe8000c101908 */
[----:B------:R-:W-:Y:S01]  /*03e0*/  STG.E desc[UR8][R2.64+0x4], R7 ;  /* 0x0000040702007986 */ /* 0x000fe2000c101908 */
[----:B------:R-:W-:Y:S05]  /*03f0*/  EXIT ;  /* 0x000000000000794d */ /* 0x000fea0003800000 */
.L_x_4:
[----:B------:R-:W-:-:S00]  /*0400*/  BRA `(.L_x_4) ;  /* 0xfffffffc00fc7947 */ /* 0x000fc0000383ffff */
[----:B------:R-:W-:-:S00]  /*0410*/  NOP ;  /* 0x0000000000007918 */ /* 0x000fc00000000000 */
        /* <DEDUP_REMOVED lines=14> */
.L_x_5:


//--------------------- .nv.shared._Z7prescanPfS_i --------------------------
	.section	.nv.shared._Z7prescanPfS_i,"aw",@nobits
	.sectionflags	@""
	.align	16
	.zero		1024


//--------------------- .nv.shared.reserved.0     --------------------------
	.section	.nv.shared.reserved.0,"aw",@nobits
	.weak		__nv_reservedSMEM_offset_0_alias
	.size		__nv_reservedSMEM_offset_0_alias, 0, 64
	.other		__nv_reservedSMEM_offset_0_alias,@"STO_CUDA_RESERVED_SHARED STV_DEFAULT"
__nv_reservedSMEM_offset_0_alias:
	.zero		0
	.zero		64


//--------------------- .nv.constant0._Z7prescanPfS_i --------------------------
	.section	.nv.constant0._Z7prescanPfS_i,"a",@progbits
	.sectionflags	@""
	.align	4
.nv.constant0._Z7prescanPfS_i:
	.zero		916


//--------------------- SYMBOLS --------------------------

	.type		.nv.reservedSmem.offset0,@object
	.size		.nv.reservedSmem.offset0,0x4
	.type		.nv.reservedSmem.cap,@object
	.size		.nv.reservedSmem.cap,0x4
